//
// Generated by NVIDIA NVVM Compiler
//
// Compiler Build ID: CL-36424714
// Cuda compilation tools, release 13.0, V13.0.88
// Based on NVVM 20.0.0
//

.version 9.0
.target sm_100
.address_size 64

	// .globl	_ZN6matmul5helloEv
.extern .func  (.param .b32 func_retval0) vprintf
(
	.param .b64 vprintf_param_0,
	.param .b64 vprintf_param_1
)
;
.global .align 1 .b8 $str[18] = {114, 111, 119, 58, 32, 37, 100, 44, 32, 99, 111, 108, 58, 32, 37, 100, 10};

.visible .entry _ZN6matmul5helloEv()
{
	.local .align 8 .b8 	__local_depot0[8];
	.reg .b64 	%SP;
	.reg .b64 	%SPL;
	.reg .b32 	%r<11>;
	.reg .b64 	%rd<5>;

	mov.u64 	%SPL, __local_depot0;
	cvta.local.u64 	%SP, %SPL;
	add.u64 	%rd1, %SP, 0;
	add.u64 	%rd2, %SPL, 0;
	mov.u32 	%r1, %ctaid.x;
	mov.u32 	%r2, %ntid.x;
	mov.u32 	%r3, %tid.x;
	mad.lo.s32 	%r4, %r1, %r2, %r3;
	mov.u32 	%r5, %ctaid.y;
	mov.u32 	%r6, %ntid.y;
	mov.u32 	%r7, %tid.y;
	mad.lo.s32 	%r8, %r5, %r6, %r7;
	st.local.v2.u32 	[%rd2], {%r8, %r4};
	mov.u64 	%rd3, $str;
	cvta.global.u64 	%rd4, %rd3;
	{ // callseq 0, 0
	.param .b64 param0;
	st.param.b64 	[param0], %rd4;
	.param .b64 param1;
	st.param.b64 	[param1], %rd1;
	.param .b32 retval0;
	call.uni (retval0), 
	vprintf, 
	(
	param0, 
	param1
	);
	ld.param.b32 	%r9, [retval0];
	} // callseq 0
	ret;

}
	// .globl	_ZN6matmul5naiveEPKfS1_Pf
.visible .entry _ZN6matmul5naiveEPKfS1_Pf(
	.param .u64 .ptr .align 1 _ZN6matmul5naiveEPKfS1_Pf_param_0,
	.param .u64 .ptr .align 1 _ZN6matmul5naiveEPKfS1_Pf_param_1,
	.param .u64 .ptr .align 1 _ZN6matmul5naiveEPKfS1_Pf_param_2
)
{
	.reg .pred 	%p<2>;
	.reg .b32 	%r<33>;
	.reg .b32 	%f<52>;
	.reg .b64 	%rd<43>;

	ld.param.u64 	%rd4, [_ZN6matmul5naiveEPKfS1_Pf_param_0];
	ld.param.u64 	%rd5, [_ZN6matmul5naiveEPKfS1_Pf_param_1];
	ld.param.u64 	%rd3, [_ZN6matmul5naiveEPKfS1_Pf_param_2];
	cvta.to.global.u64 	%rd1, %rd5;
	cvta.to.global.u64 	%rd2, %rd4;
	mov.u32 	%r6, %ctaid.x;
	mov.u32 	%r7, %ntid.x;
	mov.u32 	%r8, %tid.x;
	mad.lo.s32 	%r1, %r6, %r7, %r8;
	mov.u32 	%r9, %ctaid.y;
	mov.u32 	%r10, %ntid.y;
	mov.u32 	%r11, %tid.y;
	mad.lo.s32 	%r12, %r9, %r10, %r11;
	shl.b32 	%r2, %r12, 12;
	mov.f32 	%f51, 0f00000000;
	mov.b32 	%r32, 0;
$L__BB1_1:
	add.s32 	%r13, %r2, %r32;
	mul.wide.u32 	%rd6, %r13, 4;
	add.s64 	%rd7, %rd2, %rd6;
	ld.global.f32 	%f4, [%rd7];
	shl.b32 	%r14, %r32, 12;
	add.s32 	%r15, %r14, %r1;
	mul.wide.u32 	%rd8, %r15, 4;
	add.s64 	%rd9, %rd1, %rd8;
	ld.global.f32 	%f5, [%rd9];
	fma.rn.f32 	%f6, %f4, %f5, %f51;
	ld.global.f32 	%f7, [%rd7+4];
	add.s32 	%r16, %r15, 4096;
	mul.wide.u32 	%rd10, %r16, 4;
	add.s64 	%rd11, %rd1, %rd10;
	ld.global.f32 	%f8, [%rd11];
	fma.rn.f32 	%f9, %f7, %f8, %f6;
	ld.global.f32 	%f10, [%rd7+8];
	add.s32 	%r17, %r15, 8192;
	mul.wide.u32 	%rd12, %r17, 4;
	add.s64 	%rd13, %rd1, %rd12;
	ld.global.f32 	%f11, [%rd13];
	fma.rn.f32 	%f12, %f10, %f11, %f9;
	ld.global.f32 	%f13, [%rd7+12];
	add.s32 	%r18, %r15, 12288;
	mul.wide.u32 	%rd14, %r18, 4;
	add.s64 	%rd15, %rd1, %rd14;
	ld.global.f32 	%f14, [%rd15];
	fma.rn.f32 	%f15, %f13, %f14, %f12;
	ld.global.f32 	%f16, [%rd7+16];
	add.s32 	%r19, %r15, 16384;
	mul.wide.u32 	%rd16, %r19, 4;
	add.s64 	%rd17, %rd1, %rd16;
	ld.global.f32 	%f17, [%rd17];
	fma.rn.f32 	%f18, %f16, %f17, %f15;
	ld.global.f32 	%f19, [%rd7+20];
	add.s32 	%r20, %r15, 20480;
	mul.wide.u32 	%rd18, %r20, 4;
	add.s64 	%rd19, %rd1, %rd18;
	ld.global.f32 	%f20, [%rd19];
	fma.rn.f32 	%f21, %f19, %f20, %f18;
	ld.global.f32 	%f22, [%rd7+24];
	add.s32 	%r21, %r15, 24576;
	mul.wide.u32 	%rd20, %r21, 4;
	add.s64 	%rd21, %rd1, %rd20;
	ld.global.f32 	%f23, [%rd21];
	fma.rn.f32 	%f24, %f22, %f23, %f21;
	ld.global.f32 	%f25, [%rd7+28];
	add.s32 	%r22, %r15, 28672;
	mul.wide.u32 	%rd22, %r22, 4;
	add.s64 	%rd23, %rd1, %rd22;
	ld.global.f32 	%f26, [%rd23];
	fma.rn.f32 	%f27, %f25, %f26, %f24;
	ld.global.f32 	%f28, [%rd7+32];
	add.s32 	%r23, %r15, 32768;
	mul.wide.u32 	%rd24, %r23, 4;
	add.s64 	%rd25, %rd1, %rd24;
	ld.global.f32 	%f29, [%rd25];
	fma.rn.f32 	%f30, %f28, %f29, %f27;
	ld.global.f32 	%f31, [%rd7+36];
	add.s32 	%r24, %r15, 36864;
	mul.wide.u32 	%rd26, %r24, 4;
	add.s64 	%rd27, %rd1, %rd26;
	ld.global.f32 	%f32, [%rd27];
	fma.rn.f32 	%f33, %f31, %f32, %f30;
	ld.global.f32 	%f34, [%rd7+40];
	add.s32 	%r25, %r15, 40960;
	mul.wide.u32 	%rd28, %r25, 4;
	add.s64 	%rd29, %rd1, %rd28;
	ld.global.f32 	%f35, [%rd29];
	fma.rn.f32 	%f36, %f34, %f35, %f33;
	ld.global.f32 	%f37, [%rd7+44];
	add.s32 	%r26, %r15, 45056;
	mul.wide.u32 	%rd30, %r26, 4;
	add.s64 	%rd31, %rd1, %rd30;
	ld.global.f32 	%f38, [%rd31];
	fma.rn.f32 	%f39, %f37, %f38, %f36;
	ld.global.f32 	%f40, [%rd7+48];
	add.s32 	%r27, %r15, 49152;
	mul.wide.u32 	%rd32, %r27, 4;
	add.s64 	%rd33, %rd1, %rd32;
	ld.global.f32 	%f41, [%rd33];
	fma.rn.f32 	%f42, %f40, %f41, %f39;
	ld.global.f32 	%f43, [%rd7+52];
	add.s32 	%r28, %r15, 53248;
	mul.wide.u32 	%rd34, %r28, 4;
	add.s64 	%rd35, %rd1, %rd34;
	ld.global.f32 	%f44, [%rd35];
	fma.rn.f32 	%f45, %f43, %f44, %f42;
	ld.global.f32 	%f46, [%rd7+56];
	add.s32 	%r29, %r15, 57344;
	mul.wide.u32 	%rd36, %r29, 4;
	add.s64 	%rd37, %rd1, %rd36;
	ld.global.f32 	%f47, [%rd37];
	fma.rn.f32 	%f48, %f46, %f47, %f45;
	ld.global.f32 	%f49, [%rd7+60];
	add.s32 	%r30, %r15, 61440;
	mul.wide.u32 	%rd38, %r30, 4;
	add.s64 	%rd39, %rd1, %rd38;
	ld.global.f32 	%f50, [%rd39];
	fma.rn.f32 	%f51, %f49, %f50, %f48;
	add.s32 	%r32, %r32, 16;
	setp.ne.s32 	%p1, %r32, 4096;
	@%p1 bra 	$L__BB1_1;
	cvta.to.global.u64 	%rd40, %rd3;
	add.s32 	%r31, %r2, %r1;
	mul.wide.u32 	%rd41, %r31, 4;
	add.s64 	%rd42, %rd40, %rd41;
	st.global.f32 	[%rd42], %f51;
	ret;

}


// ===== COMPILED SASS (sm_100) =====

	.target	sm_100

	.elftype	@"ET_EXEC"


//--------------------- .note.nv.tkinfo           --------------------------
	.section	.note.nv.tkinfo,"",@"SHT_NOTE"
	.sectionflags	@"SHF_NOTE_NV_TKINFO"
	.tkinfo
        /*0018*/ 	.word	0x00000002
        /*0030*/ 	.string	""
        /*0030*/ 	.string	"ptxas"
        /*0030*/ 	.string	"Cuda compilation tools, release 13.0, V13.0.88"
        /*0030*/ 	.string	"Build cuda_13.0.r13.0/compiler.36424714_0"
        /*0030*/ 	.string	"-arch sm_100 -m 64 "



//--------------------- .note.nv.cuinfo           --------------------------
	.section	.note.nv.cuinfo,"",@"SHT_NOTE"
	.sectionflags	@"SHF_NOTE_NV_CUINFO"
        /*0018*/ 	.short	0x0002
        /*001a*/ 	.short	0x0064
        /*001c*/ 	.short	0x0082
	.zero		2


//--------------------- .nv.info                  --------------------------
	.section	.nv.info,"",@"SHT_CUDA_INFO"
	.align	4


	//----- nvinfo : EIATTR_REGCOUNT
	.align		4
        /*0000*/ 	.byte	0x04, 0x2f
        /*0002*/ 	.short	(.L_2 - .L_1)
	.align		4
.L_1:
        /*0004*/ 	.word	index@(_ZN6matmul5helloEv)
        /*0008*/ 	.word	0x00000018


	//----- nvinfo : EIATTR_FRAME_SIZE
	.align		4
.L_2:
        /*000c*/ 	.byte	0x04, 0x11
        /*000e*/ 	.short	(.L_4 - .L_3)
	.align		4
.L_3:
        /*0010*/ 	.word	index@(_ZN6matmul5helloEv)
        /*0014*/ 	.word	0x00000008


	//----- nvinfo : EIATTR_REGCOUNT
	.align		4
.L_4:
        /*0018*/ 	.byte	0x04, 0x2f
        /*001a*/ 	.short	(.L_6 - .L_5)
	.align		4
.L_5:
        /*001c*/ 	.word	index@(_ZN6matmul5naiveEPKfS1_Pf)
        /*0020*/ 	.word	0x00000020


	//----- nvinfo : EIATTR_FRAME_SIZE
	.align		4
.L_6:
        /*0024*/ 	.byte	0x04, 0x11
        /*0026*/ 	.short	(.L_8 - .L_7)
	.align		4
.L_7:
        /*0028*/ 	.word	index@(_ZN6matmul5naiveEPKfS1_Pf)
        /*002c*/ 	.word	0x00000000


	//----- nvinfo : EIATTR_MIN_STACK_SIZE
	.align		4
.L_8:
        /*0030*/ 	.byte	0x04, 0x12
        /*0032*/ 	.short	(.L_10 - .L_9)
	.align		4
.L_9:
        /*0034*/ 	.word	index@(_ZN6matmul5naiveEPKfS1_Pf)
        /*0038*/ 	.word	0x00000000


	//----- nvinfo : EIATTR_MIN_STACK_SIZE
	.align		4
.L_10:
        /*003c*/ 	.byte	0x04, 0x12
        /*003e*/ 	.short	(.L_12 - .L_11)
	.align		4
.L_11:
        /*0040*/ 	.word	index@(_ZN6matmul5helloEv)
        /*0044*/ 	.word	0x00000008
.L_12:


//--------------------- .nv.compat                --------------------------
	.section	.nv.compat,"",@"SHT_CUDA_COMPAT_INFO"
	.align	4
        /*0000*/ 	.byte	0x02, 0x09, 0x00, 0x00, 0x02, 0x02, 0x01, 0x00, 0x02, 0x05, 0x05, 0x00, 0x03, 0x07, 0x01, 0x01
        /*0010*/ 	.byte	0x02, 0x03, 0x00, 0x00, 0x02, 0x06, 0x01, 0x00, 0x04, 0x0b, 0x08, 0x00, 0x09, 0x00, 0x00, 0x00
        /*0020*/ 	.byte	0x00, 0x00, 0x00, 0x00


//--------------------- .nv.info._ZN6matmul5naiveEPKfS1_Pf --------------------------
	.section	.nv.info._ZN6matmul5naiveEPKfS1_Pf,"",@"SHT_CUDA_INFO"
	.sectionflags	@""
	.align	4


	//----- nvinfo : EIATTR_CUDA_API_VERSION
	.align		4
        /*0000*/ 	.byte	0x04, 0x37
        /*0002*/ 	.short	(.L_14 - .L_13)
.L_13:
        /*0004*/ 	.word	0x00000082


	//----- nvinfo : EIATTR_KPARAM_INFO
	.align		4
.L_14:
        /*0008*/ 	.byte	0x04, 0x17
        /*000a*/ 	.short	(.L_16 - .L_15)
.L_15:
        /*000c*/ 	.word	0x00000000
        /*0010*/ 	.short	0x0002
        /*0012*/ 	.short	0x0010
        /*0014*/ 	.byte	0x00, 0xf5, 0x21, 0x00


	//----- nvinfo : EIATTR_KPARAM_INFO
	.align		4
.L_16:
        /*0018*/ 	.byte	0x04, 0x17
        /*001a*/ 	.short	(.L_18 - .L_17)
.L_17:
        /*001c*/ 	.word	0x00000000
        /*0020*/ 	.short	0x0001
        /*0022*/ 	.short	0x0008
        /*0024*/ 	.byte	0x00, 0xf5, 0x21, 0x00


	//----- nvinfo : EIATTR_KPARAM_INFO
	.align		4
.L_18:
        /*0028*/ 	.byte	0x04, 0x17
        /*002a*/ 	.short	(.L_20 - .L_19)
.L_19:
        /*002c*/ 	.word	0x00000000
        /*0030*/ 	.short	0x0000
        /*0032*/ 	.short	0x0000
        /*0034*/ 	.byte	0x00, 0xf5, 0x21, 0x00


	//----- nvinfo : EIATTR_SPARSE_MMA_MASK
	.align		4
.L_20:
        /*0038*/ 	.byte	0x03, 0x50
        /*003a*/ 	.short	0x0000


	//----- nvinfo : EIATTR_MAXREG_COUNT
	.align		4
        /*003c*/ 	.byte	0x03, 0x1b
        /*003e*/ 	.short	0x00ff


	//----- nvinfo : EIATTR_MERCURY_ISA_VERSION
	.align		4
        /*0040*/ 	.byte	0x03, 0x5f
        /*0042*/ 	.short	0x0101


	//----- nvinfo : EIATTR_VRC_CTA_INIT_COUNT
	.align		4
        /*0044*/ 	.byte	0x02, 0x4a
	.zero		1
	.zero		1


	//----- nvinfo : EIATTR_EXIT_INSTR_OFFSETS
	.align		4
        /*0048*/ 	.byte	0x04, 0x1c
        /*004a*/ 	.short	(.L_22 - .L_21)


	//   ....[0]....
.L_21:
        /*004c*/ 	.word	0x00000670


	//----- nvinfo : EIATTR_CBANK_PARAM_SIZE
	.align		4
.L_22:
        /*0050*/ 	.byte	0x03, 0x19
        /*0052*/ 	.short	0x0018


	//----- nvinfo : EIATTR_PARAM_CBANK
	.align		4
        /*0054*/ 	.byte	0x04, 0x0a
        /*0056*/ 	.short	(.L_24 - .L_23)
	.align		4
.L_23:
        /*0058*/ 	.word	index@(.nv.constant0._ZN6matmul5naiveEPKfS1_Pf)
        /*005c*/ 	.short	0x0380
        /*005e*/ 	.short	0x0018


	//----- nvinfo : EIATTR_SW_WAR
	.align		4
.L_24:
        /*0060*/ 	.byte	0x04, 0x36
        /*0062*/ 	.short	(.L_26 - .L_25)
.L_25:
        /*0064*/ 	.word	0x00000008
.L_26:


//--------------------- .nv.info._ZN6matmul5helloEv --------------------------
	.section	.nv.info._ZN6matmul5helloEv,"",@"SHT_CUDA_INFO"
	.sectionflags	@""
	.align	4


	//----- nvinfo : EIATTR_CUDA_API_VERSION
	.align		4
        /*0000*/ 	.byte	0x04, 0x37
        /*0002*/ 	.short	(.L_28 - .L_27)
.L_27:
        /*0004*/ 	.word	0x00000082


	//----- nvinfo : EIATTR_SPARSE_MMA_MASK
	.align		4
.L_28:
        /*0008*/ 	.byte	0x03, 0x50
        /*000a*/ 	.short	0x0000


	//----- nvinfo : EIATTR_MAXREG_COUNT
	.align		4
        /*000c*/ 	.byte	0x03, 0x1b
        /*000e*/ 	.short	0x00ff


	//----- nvinfo : EIATTR_EXTERNS
	.align		4
        /*0010*/ 	.byte	0x04, 0x0f
        /*0012*/ 	.short	(.L_30 - .L_29)


	//   ....[0]....
	.align		4
.L_29:
        /*0014*/ 	.word	index@(vprintf)


	//----- nvinfo : EIATTR_MERCURY_ISA_VERSION
	.align		4
.L_30:
        /*0018*/ 	.byte	0x03, 0x5f
        /*001a*/ 	.short	0x0101


	//----- nvinfo : EIATTR_VRC_CTA_INIT_COUNT
	.align		4
        /*001c*/ 	.byte	0x02, 0x4a
	.zero		1
	.zero		1


	//----- nvinfo : EIATTR_SYSCALL_OFFSETS
	.align		4
        /*0020*/ 	.byte	0x04, 0x46
        /*0022*/ 	.short	(.L_32 - .L_31)


	//   ....[0]....
.L_31:
        /*0024*/ 	.word	0x00000150


	//----- nvinfo : EIATTR_EXIT_INSTR_OFFSETS
	.align		4
.L_32:
        /*0028*/ 	.byte	0x04, 0x1c
        /*002a*/ 	.short	(.L_34 - .L_33)


	//   ....[0]....
.L_33:
        /*002c*/ 	.word	0x00000160


	//----- nvinfo : EIATTR_SW_WAR
	.align		4
.L_34:
        /*0030*/ 	.byte	0x04, 0x36
        /*0032*/ 	.short	(.L_36 - .L_35)
.L_35:
        /*0034*/ 	.word	0x00000008
.L_36:


//--------------------- .nv.callgraph             --------------------------
	.section	.nv.callgraph,"",@"SHT_CUDA_CALLGRAPH"
	.align	4
	.sectionentsize	8
	.align		4
        /*0000*/ 	.word	0x00000000
	.align		4
        /*0004*/ 	.word	0xffffffff
	.align		4
        /*0008*/ 	.word	index@(_ZN6matmul5helloEv)
	.align		4
        /*000c*/ 	.word	index@(vprintf)
	.align		4
        /*0010*/ 	.word	0x00000000
	.align		4
        /*0014*/ 	.word	0xfffffffe
	.align		4
        /*0018*/ 	.word	0x00000000
	.align		4
        /*001c*/ 	.word	0xfffffffd
	.align		4
        /*0020*/ 	.word	0x00000000
	.align		4
        /*0024*/ 	.word	0xfffffffc


//--------------------- .nv.constant4             --------------------------
	.section	.nv.constant4,"a",@progbits
	.align	8
	.align		8
.nv.constant4:
        /*0000*/ 	.dword	$str
	.align		8
        /*0008*/ 	.dword	vprintf


//--------------------- .text._ZN6matmul5naiveEPKfS1_Pf --------------------------
	.section	.text._ZN6matmul5naiveEPKfS1_Pf,"ax",@progbits
	.align	128
        .global         _ZN6matmul5naiveEPKfS1_Pf
        .type           _ZN6matmul5naiveEPKfS1_Pf,@function
        .size           _ZN6matmul5naiveEPKfS1_Pf,(.L_x_4 - _ZN6matmul5naiveEPKfS1_Pf)
        .other          _ZN6matmul5naiveEPKfS1_Pf,@"STO_CUDA_ENTRY STV_DEFAULT"
_ZN6matmul5naiveEPKfS1_Pf:
.text._ZN6matmul5naiveEPKfS1_Pf:
[----:B------:R-:W-:Y:S01]  /*0000*/  LDC R1, c[0x0][0x37c] ;  /* 0x0000df00ff017b82 */ /* 0x000fe20000000800 */
[----:B------:R-:W0:Y:S07]  /*0010*/  S2R R0, SR_TID.Y ;  /* 0x0000000000007919 */ /* 0x000e2e0000002200 */
[----:B------:R-:W1:Y:S01]  /*0020*/  LDC R14, c[0x0][0x360] ;  /* 0x0000d800ff0e7b82 */ /* 0x000e620000000800 */
[----:B------:R-:W-:Y:S01]  /*0030*/  MOV R16, RZ ;  /* 0x000000ff00107202 */ /* 0x000fe20000000f00 */
[----:B------:R-:W2:Y:S01]  /*0040*/  LDCU.64 UR4, c[0x0][0x358] ;  /* 0x00006b00ff0477ac */ /* 0x000ea20008000a00 */
[----:B------:R-:W1:Y:S05]  /*0050*/  S2R R3, SR_TID.X ;  /* 0x0000000000037919 */ /* 0x000e6a0000002100 */
[----:B------:R-:W0:Y:S08]  /*0060*/  S2UR UR7, SR_CTAID.Y ;  /* 0x00000000000779c3 */ /* 0x000e300000002600 */
[----:B------:R-:W0:Y:S08]  /*0070*/  LDC R15, c[0x0][0x364] ;  /* 0x0000d900ff0f7b82 */ /* 0x000e300000000800 */
[----:B------:R-:W1:Y:S01]  /*0080*/  S2UR UR6, SR_CTAID.X ;  /* 0x00000000000679c3 */ /* 0x000e620000002500 */
[----:B0-----:R-:W-:-:S02]  /*0090*/  IMAD R15, R15, UR7, R0 ;  /* 0x000000070f0f7c24 */ /* 0x001fc4000f8e0200 */
[----:B------:R-:W-:Y:S02]  /*00a0*/  HFMA2 R0, -RZ, RZ, 0, 0 ;  /* 0x00000000ff007431 */ /* 0x000fe400000001ff */
[----:B-12---:R-:W-:-:S07]  /*00b0*/  IMAD R14, R14, UR6, R3 ;  /* 0x000000060e0e7c24 */ /* 0x006fce000f8e0203 */
.L_x_0:
[----:B------:R-:W0:Y:S01]  /*00c0*/  LDC.64 R6, c[0x0][0x388] ;  /* 0x0000e200ff067b82 */ /* 0x000e220000000a00 */
[----:B------:R-:W-:Y:S02]  /*00d0*/  LEA R19, R16, R14, 0xc ;  /* 0x0000000e10137211 */ /* 0x000fe400078e60ff */
[----:B------:R-:W-:Y:S02]  /*00e0*/  LEA R3, R15, R16, 0xc ;  /* 0x000000100f037211 */ /* 0x000fe400078e60ff */
[----:B------:R-:W-:-:S03]  /*00f0*/  IADD3 R13, PT, PT, R19, 0x1000, RZ ;  /* 0x00001000130d7810 */ /* 0x000fc60007ffe0ff */
[----:B------:R-:W1:Y:S01]  /*0100*/  LDC.64 R4, c[0x0][0x380] ;  /* 0x0000e000ff047b82 */ /* 0x000e620000000a00 */
[C---:B------:R-:W-:Y:S02]  /*0110*/  IADD3 R25, PT, PT, R19.reuse, 0x2000, RZ ;  /* 0x0000200013197810 */ /* 0x040fe40007ffe0ff */
[C---:B------:R-:W-:Y:S01]  /*0120*/  IADD3 R9, PT, PT, R19.reuse, 0x3000, RZ ;  /* 0x0000300013097810 */ /* 0x040fe20007ffe0ff */
[----:B0-----:R-:W-:-:S04]  /*0130*/  IMAD.WIDE.U32 R10, R19, 0x4, R6 ;  /* 0x00000004130a7825 */ /* 0x001fc800078e0006 */
[----:B------:R-:W-:Y:S01]  /*0140*/  IMAD.WIDE.U32 R12, R13, 0x4, R6 ;  /* 0x000000040d0c7825 */ /* 0x000fe200078e0006 */
[----:B------:R0:W2:Y:S03]  /*0150*/  LDG.E R28, desc[UR4][R10.64] ;  /* 0x000000040a1c7981 */ /* 0x0000a6000c1e1900 */
[----:B-1----:R-:W-:Y:S01]  /*0160*/  IMAD.WIDE.U32 R4, R3, 0x4, R4 ;  /* 0x0000000403047825 */ /* 0x002fe200078e0004 */
[----:B------:R1:W3:Y:S04]  /*0170*/  LDG.E R2, desc[UR4][R12.64] ;  /* 0x000000040c027981 */ /* 0x0002e8000c1e1900 */
[----:B------:R-:W2:Y:S01]  /*0180*/  LDG.E R3, desc[UR4][R4.64] ;  /* 0x0000000404037981 */ /* 0x000ea2000c1e1900 */
[----:B------:R-:W-:-:S03]  /*0190*/  IMAD.WIDE.U32 R24, R25, 0x4, R6 ;  /* 0x0000000419187825 */ /* 0x000fc600078e0006 */
[----:B------:R-:W3:Y:S01]  /*01a0*/  LDG.E R29, desc[UR4][R4.64+0x4] ;  /* 0x00000404041d7981 */ /* 0x000ee2000c1e1900 */
[----:B------:R-:W-:Y:S01]  /*01b0*/  IADD3 R17, PT, PT, R19, 0x4000, RZ ;  /* 0x0000400013117810 */ /* 0x000fe20007ffe0ff */
[----:B------:R-:W-:Y:S02]  /*01c0*/  IMAD.WIDE.U32 R8, R9, 0x4, R6 ;  /* 0x0000000409087825 */ /* 0x000fe400078e0006 */
[----:B------:R-:W4:Y:S01]  /*01d0*/  LDG.E R21, desc[UR4][R24.64] ;  /* 0x0000000418157981 */ /* 0x000f22000c1e1900 */
[----:B------:R-:W-:-:S03]  /*01e0*/  IADD3 R23, PT, PT, R19, 0x5000, RZ ;  /* 0x0000500013177810 */ /* 0x000fc60007ffe0ff */
[----:B------:R-:W4:Y:S01]  /*01f0*/  LDG.E R18, desc[UR4][R4.64+0x8] ;  /* 0x0000080404127981 */ /* 0x000f22000c1e1900 */
[----:B0-----:R-:W-:-:S03]  /*0200*/  IMAD.WIDE.U32 R10, R17, 0x4, R6 ;  /* 0x00000004110a7825 */ /* 0x001fc600078e0006 */
[----:B------:R0:W5:Y:S01]  /*0210*/  LDG.E R17, desc[UR4][R8.64] ;  /* 0x0000000408117981 */ /* 0x000162000c1e1900 */
[----:B-1----:R-:W-:-:S03]  /*0220*/  IADD3 R13, PT, PT, R19, 0x6000, RZ ;  /* 0x00006000130d7810 */ /* 0x002fc60007ffe0ff */
[----:B------:R-:W5:Y:S04]  /*0230*/  LDG.E R20, desc[UR4][R4.64+0xc] ;  /* 0x00000c0404147981 */ /* 0x000f68000c1e1900 */
[----:B------:R-:W5:Y:S01]  /*0240*/  LDG.E R22, desc[UR4][R10.64] ;  /* 0x000000040a167981 */ /* 0x000f62000c1e1900 */
[----:B0-----:R-:W-:-:S03]  /*0250*/  IMAD.WIDE.U32 R8, R23, 0x4, R6 ;  /* 0x0000000417087825 */ /* 0x001fc600078e0006 */
[----:B------:R-:W5:Y:S01]  /*0260*/  LDG.E R23, desc[UR4][R4.64+0x10] ;  /* 0x0000100404177981 */ /* 0x000f62000c1e1900 */
[----:B------:R-:W-:-:S03]  /*0270*/  IMAD.WIDE.U32 R12, R13, 0x4, R6 ;  /* 0x000000040d0c7825 */ /* 0x000fc600078e0006 */
[----:B------:R-:W5:Y:S04]  /*0280*/  LDG.E R25, desc[UR4][R8.64] ;  /* 0x0000000408197981 */ /* 0x000f68000c1e1900 */
[----:B------:R-:W5:Y:S04]  /*0290*/  LDG.E R24, desc[UR4][R4.64+0x14] ;  /* 0x0000140404187981 */ /* 0x000f68000c1e1900 */
[----:B------:R0:W5:Y:S04]  /*02a0*/  LDG.E R26, desc[UR4][R12.64] ;  /* 0x000000040c1a7981 */ /* 0x000168000c1e1900 */
[----:B------:R-:W5:Y:S01]  /*02b0*/  LDG.E R27, desc[UR4][R4.64+0x18] ;  /* 0x00001804041b7981 */ /* 0x000f62000c1e1900 */
[----:B0-----:R-:W-:-:S05]  /*02c0*/  IADD3 R13, PT, PT, R19, 0xa000, RZ ;  /* 0x0000a000130d7810 */ /* 0x001fca0007ffe0ff */
[----:B------:R-:W-:-:S04]  /*02d0*/  IMAD.WIDE.U32 R12, R13, 0x4, R6 ;  /* 0x000000040d0c7825 */ /* 0x000fc800078e0006 */
[----:B--2---:R-:W-:Y:S01]  /*02e0*/  FFMA R28, R3, R28, R0 ;  /* 0x0000001c031c7223 */ /* 0x004fe20000000000 */
[C---:B------:R-:W-:Y:S02]  /*02f0*/  IADD3 R3, PT, PT, R19.reuse, 0x7000, RZ ;  /* 0x0000700013037810 */ /* 0x040fe40007ffe0ff */
[----:B------:R-:W-:Y:S01]  /*0300*/  IADD3 R0, PT, PT, R19, 0x8000, RZ ;  /* 0x0000800013007810 */ /* 0x000fe20007ffe0ff */
[----:B---3--:R-:W-:Y:S02]  /*0310*/  FFMA R29, R29, R2, R28 ;  /* 0x000000021d1d7223 */ /* 0x008fe4000000001c */
[----:B------:R-:W-:Y:S01]  /*0320*/  IMAD.WIDE.U32 R2, R3, 0x4, R6 ;  /* 0x0000000403027825 */ /* 0x000fe200078e0006 */
[----:B------:R-:W-:-:S03]  /*0330*/  IADD3 R28, PT, PT, R19, 0x9000, RZ ;  /* 0x00009000131c7810 */ /* 0x000fc60007ffe0ff */
[----:B------:R-:W-:-:S04]  /*0340*/  IMAD.WIDE.U32 R10, R0, 0x4, R6 ;  /* 0x00000004000a7825 */ /* 0x000fc800078e0006 */
[----:B----4-:R-:W-:Y:S01]  /*0350*/  FFMA R29, R18, R21, R29 ;  /* 0x00000015121d7223 */ /* 0x010fe2000000001d */
[----:B------:R0:W2:Y:S01]  /*0360*/  LDG.E R0, desc[UR4][R2.64] ;  /* 0x0000000402007981 */ /* 0x0000a2000c1e1900 */
[----:B------:R-:W-:-:S03]  /*0370*/  IMAD.WIDE.U32 R8, R28, 0x4, R6 ;  /* 0x000000041c087825 */ /* 0x000fc600078e0006 */
[----:B------:R-:W2:Y:S01]  /*0380*/  LDG.E R21, desc[UR4][R4.64+0x1c] ;  /* 0x00001c0404157981 */ /* 0x000ea2000c1e1900 */
[----:B------:R-:W-:Y:S01]  /*0390*/  IADD3 R28, PT, PT, R19, 0xb000, RZ ;  /* 0x0000b000131c7810 */ /* 0x000fe20007ffe0ff */
[----:B-----5:R-:W-:Y:S02]  /*03a0*/  FFMA R20, R20, R17, R29 ;  /* 0x0000001114147223 */ /* 0x020fe4000000001d */
[----:B------:R-:W3:Y:S04]  /*03b0*/  LDG.E R10, desc[UR4][R10.64] ;  /* 0x000000040a0a7981 */ /* 0x000ee8000c1e1900 */
[----:B------:R-:W3:Y:S01]  /*03c0*/  LDG.E R17, desc[UR4][R4.64+0x20] ;  /* 0x0000200404117981 */ /* 0x000ee2000c1e1900 */
[----:B0-----:R-:W-:-:S04]  /*03d0*/  IMAD.WIDE.U32 R2, R28, 0x4, R6 ;  /* 0x000000041c027825 */ /* 0x001fc800078e0006 */
[----:B------:R-:W-:Y:S01]  /*03e0*/  FFMA R29, R23, R22, R20 ;  /* 0x00000016171d7223 */ /* 0x000fe20000000014 */
[----:B------:R0:W4:Y:S01]  /*03f0*/  LDG.E R18, desc[UR4][R8.64] ;  /* 0x0000000408127981 */ /* 0x000122000c1e1900 */
[----:B------:R-:W-:-:S03]  /*0400*/  IADD3 R28, PT, PT, R19, 0xc000, RZ ;  /* 0x0000c000131c7810 */ /* 0x000fc60007ffe0ff */
[----:B------:R-:W4:Y:S01]  /*0410*/  LDG.E R23, desc[UR4][R4.64+0x24] ;  /* 0x0000240404177981 */ /* 0x000f22000c1e1900 */
[----:B------:R-:W-:-:S03]  /*0420*/  FFMA R24, R24, R25, R29 ;  /* 0x0000001918187223 */ /* 0x000fc6000000001d */
[----:B------:R1:W5:Y:S01]  /*0430*/  LDG.E R11, desc[UR4][R12.64] ;  /* 0x000000040c0b7981 */ /* 0x000362000c1e1900 */
[----:B------:R-:W-:Y:S01]  /*0440*/  IADD3 R29, PT, PT, R19, 0xd000, RZ ;  /* 0x0000d000131d7810 */ /* 0x000fe20007ffe0ff */
[----:B0-----:R-:W-:Y:S02]  /*0450*/  IMAD.WIDE.U32 R8, R28, 0x4, R6 ;  /* 0x000000041c087825 */ /* 0x001fe400078e0006 */
[----:B------:R-:W5:Y:S02]  /*0460*/  LDG.E R22, desc[UR4][R4.64+0x28] ;  /* 0x0000280404167981 */ /* 0x000f64000c1e1900 */
[----:B------:R-:W-:Y:S02]  /*0470*/  FFMA R26, R27, R26, R24 ;  /* 0x0000001a1b1a7223 */ /* 0x000fe40000000018 */
[----:B------:R0:W5:Y:S01]  /*0480*/  LDG.E R20, desc[UR4][R2.64] ;  /* 0x0000000402147981 */ /* 0x000162000c1e1900 */
[----:B------:R-:W-:Y:S01]  /*0490*/  IADD3 R27, PT, PT, R19, 0xe000, RZ ;  /* 0x0000e000131b7810 */ /* 0x000fe20007ffe0ff */
[----:B-1----:R-:W-:-:S02]  /*04a0*/  IMAD.WIDE.U32 R12, R29, 0x4, R6 ;  /* 0x000000041d0c7825 */ /* 0x002fc400078e0006 */
[----:B------:R-:W5:Y:S01]  /*04b0*/  LDG.E R25, desc[UR4][R4.64+0x2c] ;  /* 0x00002c0404197981 */ /* 0x000f62000c1e1900 */
[----:B------:R-:W-:-:S03]  /*04c0*/  IADD3 R29, PT, PT, R19, 0xf000, RZ ;  /* 0x0000f000131d7810 */ /* 0x000fc60007ffe0ff */
[----:B------:R-:W5:Y:S01]  /*04d0*/  LDG.E R9, desc[UR4][R8.64] ;  /* 0x0000000408097981 */ /* 0x000f62000c1e1900 */
[----:B0-----:R-:W-:-:S03]  /*04e0*/  IMAD.WIDE.U32 R2, R27, 0x4, R6 ;  /* 0x000000041b027825 */ /* 0x001fc600078e0006 */
[----:B------:R-:W5:Y:S01]  /*04f0*/  LDG.E R24, desc[UR4][R4.64+0x30] ;  /* 0x0000300404187981 */ /* 0x000f62000c1e1900 */
[----:B------:R-:W-:-:S03]  /*0500*/  IMAD.WIDE.U32 R6, R29, 0x4, R6 ;  /* 0x000000041d067825 */ /* 0x000fc600078e0006 */
[----:B------:R-:W5:Y:S04]  /*0510*/  LDG.E R12, desc[UR4][R12.64] ;  /* 0x000000040c0c7981 */ /* 0x000f68000c1e1900 */
[----:B------:R-:W5:Y:S04]  /*0520*/  LDG.E R19, desc[UR4][R4.64+0x34] ;  /* 0x0000340404137981 */ /* 0x000f68000c1e1900 */
[----:B------:R-:W5:Y:S04]  /*0530*/  LDG.E R2, desc[UR4][R2.64] ;  /* 0x0000000402027981 */ /* 0x000f68000c1e1900 */
[----:B------:R-:W5:Y:S04]  /*0540*/  LDG.E R27, desc[UR4][R4.64+0x38] ;  /* 0x00003804041b7981 */ /* 0x000f68000c1e1900 */
[----:B------:R-:W5:Y:S04]  /*0550*/  LDG.E R28, desc[UR4][R4.64+0x3c] ;  /* 0x00003c04041c7981 */ /* 0x000f68000c1e1900 */
[----:B------:R-:W5:Y:S01]  /*0560*/  LDG.E R7, desc[UR4][R6.64] ;  /* 0x0000000406077981 */ /* 0x000f62000c1e1900 */
[----:B------:R-:W-:-:S04]  /*0570*/  IADD3 R16, PT, PT, R16, 0x10, RZ ;  /* 0x0000001010107810 */ /* 0x000fc80007ffe0ff */
[----:B------:R-:W-:Y:S01]  /*0580*/  ISETP.NE.AND P0, PT, R16, 0x1000, PT ;  /* 0x000010001000780c */ /* 0x000fe20003f05270 */
[----:B--2---:R-:W-:-:S04]  /*0590*/  FFMA R0, R21, R0, R26 ;  /* 0x0000000015007223 */ /* 0x004fc8000000001a */
[----:B---3--:R-:W-:-:S04]  /*05a0*/  FFMA R0, R17, R10, R0 ;  /* 0x0000000a11007223 */ /* 0x008fc80000000000 */
[----:B----4-:R-:W-:-:S04]  /*05b0*/  FFMA R23, R23, R18, R0 ;  /* 0x0000001217177223 */ /* 0x010fc80000000000 */
[----:B-----5:R-:W-:-:S04]  /*05c0*/  FFMA R22, R22, R11, R23 ;  /* 0x0000000b16167223 */ /* 0x020fc80000000017 */
[----:B------:R-:W-:-:S04]  /*05d0*/  FFMA R25, R25, R20, R22 ;  /* 0x0000001419197223 */ /* 0x000fc80000000016 */
[----:B------:R-:W-:-:S04]  /*05e0*/  FFMA R24, R24, R9, R25 ;  /* 0x0000000918187223 */ /* 0x000fc80000000019 */
[----:B------:R-:W-:-:S04]  /*05f0*/  FFMA R12, R19, R12, R24 ;  /* 0x0000000c130c7223 */ /* 0x000fc80000000018 */
[----:B------:R-:W-:-:S04]  /*0600*/  FFMA R27, R27, R2, R12 ;  /* 0x000000021b1b7223 */ /* 0x000fc8000000000c */
[----:B------:R-:W-:Y:S01]  /*0610*/  FFMA R0, R28, R7, R27 ;  /* 0x000000071c007223 */ /* 0x000fe2000000001b */
[----:B------:R-:W-:Y:S06]  /*0620*/  @P0 BRA `(.L_x_0) ;  /* 0xfffffff800a40947 */ /* 0x000fec000383ffff */
[----:B------:R-:W0:Y:S01]  /*0630*/  LDC.64 R2, c[0x0][0x390] ;  /* 0x0000e400ff027b82 */ /* 0x000e220000000a00 */
[----:B------:R-:W-:-:S05]  /*0640*/  LEA R15, R15, R14, 0xc ;  /* 0x0000000e0f0f7211 */ /* 0x000fca00078e60ff */
[----:B0-----:R-:W-:-:S05]  /*0650*/  IMAD.WIDE.U32 R2, R15, 0x4, R2 ;  /* 0x000000040f027825 */ /* 0x001fca00078e0002 */
[----:B------:R-:W-:Y:S01]  /*0660*/  STG.E desc[UR4][R2.64], R0 ;  /* 0x0000000002007986 */ /* 0x000fe2000c101904 */
[----:B------:R-:W-:Y:S05]  /*0670*/  EXIT ;  /* 0x000000000000794d */ /* 0x000fea0003800000 */
.L_x_1:
[----:B------:R-:W-:-:S00]  /*0680*/  BRA `(.L_x_1) ;  /* 0xfffffffc00fc7947 */ /* 0x000fc0000383ffff */
[----:B------:R-:W-:-:S00]  /*0690*/  NOP ;  /* 0x0000000000007918 */ /* 0x000fc00000000000 */
        /* <DEDUP_REMOVED lines=14> */
.L_x_4:


//--------------------- .text._ZN6matmul5helloEv  --------------------------
	.section	.text._ZN6matmul5helloEv,"ax",@progbits
	.align	128
        .global         _ZN6matmul5helloEv
        .type           _ZN6matmul5helloEv,@function
        .size           _ZN6matmul5helloEv,(.L_x_5 - _ZN6matmul5helloEv)
        .other          _ZN6matmul5helloEv,@"STO_CUDA_ENTRY STV_DEFAULT"
_ZN6matmul5helloEv:
.text._ZN6matmul5helloEv:
[----:B------:R-:W0:Y:S01]  /*0000*/  LDC R1, c[0x0][0x37c] ;  /* 0x0000df00ff017b82 */ /* 0x000e220000000800 */
[----:B------:R-:W1:Y:S01]  /*0010*/  S2R R0, SR_TID.X ;  /* 0x0000000000007919 */ /* 0x000e620000002100 */
[----:B------:R-:W2:Y:S06]  /*0020*/  LDCU UR5, c[0x0][0x2fc] ;  /* 0x00005f80ff0577ac */ /* 0x000eac0008000800 */
[----:B------:R-:W1:Y:S01]  /*0030*/  LDC R3, c[0x0][0x360] ;  /* 0x0000d800ff037b82 */ /* 0x000e620000000800 */
[----:B0-----:R-:W-:Y:S01]  /*0040*/  VIADD R1, R1, 0xfffffff8 ;  /* 0xfffffff801017836 */ /* 0x001fe20000000000 */
[----:B------:R-:W0:Y:S06]  /*0050*/  S2R R5, SR_TID.Y ;  /* 0x0000000000057919 */ /* 0x000e2c0000002200 */
[----:B------:R-:W1:Y:S08]  /*0060*/  S2UR UR4, SR_CTAID.X ;  /* 0x00000000000479c3 */ /* 0x000e700000002500 */
[----:B------:R-:W0:Y:S08]  /*0070*/  S2UR UR6, SR_CTAID.Y ;  /* 0x00000000000679c3 */ /* 0x000e300000002600 */
[----:B------:R-:W0:Y:S01]  /*0080*/  LDC R2, c[0x0][0x364] ;  /* 0x0000d900ff027b82 */ /* 0x000e220000000800 */
[----:B-1----:R-:W-:Y:S01]  /*0090*/  IMAD R3, R3, UR4, R0 ;  /* 0x0000000403037c24 */ /* 0x002fe2000f8e0200 */
[----:B------:R-:W-:Y:S01]  /*00a0*/  MOV R0, 0x8 ;  /* 0x0000000800007802 */ /* 0x000fe20000000f00 */
[----:B------:R-:W1:Y:S05]  /*00b0*/  LDCU UR4, c[0x0][0x2f8] ;  /* 0x00005f00ff0477ac */ /* 0x000e6a0008000800 */
[----:B------:R3:W4:Y:S01]  /*00c0*/  LDC.64 R8, c[0x4][R0] ;  /* 0x0100000000087b82 */ /* 0x0007220000000a00 */
[----:B0-----:R-:W-:Y:S01]  /*00d0*/  IMAD R2, R2, UR6, R5 ;  /* 0x0000000602027c24 */ /* 0x001fe2000f8e0205 */
[----:B------:R-:W0:Y:S01]  /*00e0*/  LDCU.64 UR6, c[0x4][URZ] ;  /* 0x01000000ff0677ac */ /* 0x000e220008000a00 */
[----:B-1----:R-:W-:-:S03]  /*00f0*/  IADD3 R6, P0, PT, R1, UR4, RZ ;  /* 0x0000000401067c10 */ /* 0x002fc6000ff1e0ff */
[----:B------:R3:W-:Y:S01]  /*0100*/  STL.64 [R1], R2 ;  /* 0x0000000201007387 */ /* 0x0007e20000100a00 */
[----:B--2---:R-:W-:Y:S01]  /*0110*/  IADD3.X R7, PT, PT, RZ, UR5, RZ, P0, !PT ;  /* 0x00000005ff077c10 */ /* 0x004fe200087fe4ff */
[----:B0-----:R-:W-:Y:S01]  /*0120*/  IMAD.U32 R4, RZ, RZ, UR6 ;  /* 0x00000006ff047e24 */ /* 0x001fe2000f8e00ff */
[----:B---34-:R-:W-:-:S07]  /*0130*/  MOV R5, UR7 ;  /* 0x0000000700057c02 */ /* 0x018fce0008000f00 */
[----:B------:R-:W-:-:S07]  /*0140*/  LEPC R20, `(.L_x_2) ;  /* 0x000000001014794e */ /* 0x000fce0000000000 */
[----:B------:R-:W-:Y:S05]  /*0150*/  CALL.ABS.NOINC R8 ;  /* 0x0000000008007343 */ /* 0x000fea0003c00000 */
.L_x_2:
[----:B------:R-:W-:Y:S05]  /*0160*/  EXIT ;  /* 0x000000000000794d */ /* 0x000fea0003800000 */
.L_x_3:
        /* <DEDUP_REMOVED lines=9> */
.L_x_5:


//--------------------- .nv.global.init           --------------------------
	.section	.nv.global.init,"aw",@progbits
.nv.global.init:
	.type		$str,@object
	.size		$str,(.L_0 - $str)
$str:
        /*0000*/ 	.byte	0x72, 0x6f, 0x77, 0x3a, 0x20, 0x25, 0x64, 0x2c, 0x20, 0x63, 0x6f, 0x6c, 0x3a, 0x20, 0x25, 0x64
        /*0010*/ 	.byte	0x0a, 0x00
.L_0:


//--------------------- .nv.shared.reserved.0     --------------------------
	.section	.nv.shared.reserved.0,"aw",@nobits
	.weak		__nv_reservedSMEM_offset_0_alias
	.size		__nv_reservedSMEM_offset_0_alias, 0, 64
	.other		__nv_reservedSMEM_offset_0_alias,@"STO_CUDA_RESERVED_SHARED STV_DEFAULT"
__nv_reservedSMEM_offset_0_alias:
	.zero		0
	.zero		64


//--------------------- .nv.constant0._ZN6matmul5naiveEPKfS1_Pf --------------------------
	.section	.nv.constant0._ZN6matmul5naiveEPKfS1_Pf,"a",@progbits
	.sectionflags	@""
	.align	4
.nv.constant0._ZN6matmul5naiveEPKfS1_Pf:
	.zero		920


//--------------------- .nv.constant0._ZN6matmul5helloEv --------------------------
	.section	.nv.constant0._ZN6matmul5helloEv,"a",@progbits
	.sectionflags	@""
	.align	4
.nv.constant0._ZN6matmul5helloEv:
	.zero		896


//--------------------- SYMBOLS --------------------------

	.type		.nv.reservedSmem.offset0,@object
	.size		.nv.reservedSmem.offset0,0x4
	.type		vprintf,@function
